	.headerflags	@"EF_CUDA_TEXMODE_UNIFIED EF_CUDA_64BIT_ADDRESS EF_CUDA_ACCELERATORS EF_CUDA_SM90 EF_CUDA_VIRTUAL_SM(EF_CUDA_SM90)"
	.elftype	@"ET_EXEC"


//--------------------- .nv.info                  --------------------------
	.section	.nv.info,"",@"SHT_CUDA_INFO"
	.align	4


	//----- nvinfo : EIATTR_REGCOUNT
	.align		4
        /*0000*/ 	.byte	0x04, 0x2f
        /*0002*/ 	.short	(.L_1 - .L_0)
	.align		4
.L_0:
        /*0004*/ 	.word	index@(triton_poi_fused__adaptive_avg_pool2d_11)
        /*0008*/ 	.word	0x00000020


	//----- nvinfo : EIATTR_MIN_STACK_SIZE
	.align		4
.L_1:
        /*000c*/ 	.byte	0x04, 0x12
        /*000e*/ 	.short	(.L_3 - .L_2)
	.align		4
.L_2:
        /*0010*/ 	.word	index@(triton_poi_fused__adaptive_avg_pool2d_11)
        /*0014*/ 	.word	0x00000000


	//----- nvinfo : EIATTR_FRAME_SIZE
	.align		4
.L_3:
        /*0018*/ 	.byte	0x04, 0x11
        /*001a*/ 	.short	(.L_5 - .L_4)
	.align		4
.L_4:
        /*001c*/ 	.word	index@(triton_poi_fused__adaptive_avg_pool2d_11)
        /*0020*/ 	.word	0x00000000


	//----- nvinfo : EIATTR_MIN_STACK_SIZE
	.align		4
.L_5:
        /*0024*/ 	.byte	0x04, 0x12
        /*0026*/ 	.short	(.L_7 - .L_6)
	.align		4
.L_6:
        /*0028*/ 	.word	index@(triton_poi_fused__adaptive_avg_pool2d_11)
        /*002c*/ 	.word	0x00000000
.L_7:


//--------------------- .nv.info.triton_poi_fused__adaptive_avg_pool2d_11 --------------------------
	.section	.nv.info.triton_poi_fused__adaptive_avg_pool2d_11,"",@"SHT_CUDA_INFO"
	.sectionflags	@""
	.align	4


	//----- nvinfo : EIATTR_CUDA_API_VERSION
	.align		4
        /*0000*/ 	.byte	0x04, 0x37
        /*0002*/ 	.short	(.L_9 - .L_8)
.L_8:
        /*0004*/ 	.word	0x0000007c


	//----- nvinfo : EIATTR_KPARAM_INFO
	.align		4
.L_9:
        /*0008*/ 	.byte	0x04, 0x17
        /*000a*/ 	.short	(.L_11 - .L_10)
.L_10:
        /*000c*/ 	.word	0x00000000
        /*0010*/ 	.short	0x0002
        /*0012*/ 	.short	0x0010
        /*0014*/ 	.byte	0x00, 0xf0, 0x11, 0x00


	//----- nvinfo : EIATTR_KPARAM_INFO
	.align		4
.L_11:
        /*0018*/ 	.byte	0x04, 0x17
        /*001a*/ 	.short	(.L_13 - .L_12)
.L_12:
        /*001c*/ 	.word	0x00000000
        /*0020*/ 	.short	0x0001
        /*0022*/ 	.short	0x0008
        /*0024*/ 	.byte	0x00, 0xf4, 0x21, 0x00


	//----- nvinfo : EIATTR_KPARAM_INFO
	.align		4
.L_13:
        /*0028*/ 	.byte	0x04, 0x17
        /*002a*/ 	.short	(.L_15 - .L_14)
.L_14:
        /*002c*/ 	.word	0x00000000
        /*0030*/ 	.short	0x0000
        /*0032*/ 	.short	0x0000
        /*0034*/ 	.byte	0x00, 0xf4, 0x21, 0x00


	//----- nvinfo : EIATTR_SPARSE_MMA_MASK
	.align		4
.L_15:
        /*0038*/ 	.byte	0x03, 0x50
        /*003a*/ 	.short	0x0000


	//----- nvinfo : EIATTR_MAXREG_COUNT
	.align		4
        /*003c*/ 	.byte	0x03, 0x1b
        /*003e*/ 	.short	0x00ff


	//----- nvinfo : EIATTR_EXIT_INSTR_OFFSETS
	.align		4
        /*0040*/ 	.byte	0x04, 0x1c
        /*0042*/ 	.short	(.L_17 - .L_16)


	//   ....[0]....
.L_16:
        /*0044*/ 	.word	0x00001670


	//----- nvinfo : EIATTR_REQNTID
	.align		4
.L_17:
        /*0048*/ 	.byte	0x04, 0x10
        /*004a*/ 	.short	(.L_19 - .L_18)
.L_18:
        /*004c*/ 	.word	0x00000080
        /*0050*/ 	.word	0x00000001
        /*0054*/ 	.word	0x00000001


	//----- nvinfo : EIATTR_CBANK_PARAM_SIZE
	.align		4
.L_19:
        /*0058*/ 	.byte	0x03, 0x19
        /*005a*/ 	.short	0x0014


	//----- nvinfo : EIATTR_PARAM_CBANK
	.align		4
        /*005c*/ 	.byte	0x04, 0x0a
        /*005e*/ 	.short	(.L_21 - .L_20)
	.align		4
.L_20:
        /*0060*/ 	.word	index@(.nv.constant0.triton_poi_fused__adaptive_avg_pool2d_11)
        /*0064*/ 	.short	0x0210
        /*0066*/ 	.short	0x0014


	//----- nvinfo : EIATTR_SW_WAR
	.align		4
.L_21:
        /*0068*/ 	.byte	0x04, 0x36
        /*006a*/ 	.short	(.L_23 - .L_22)
.L_22:
        /*006c*/ 	.word	0x00000008
.L_23:


//--------------------- .nv.callgraph             --------------------------
	.section	.nv.callgraph,"",@"SHT_CUDA_CALLGRAPH"
	.align	4
	.sectionentsize	8
	.align		4
        /*0000*/ 	.word	0x00000000
	.align		4
        /*0004*/ 	.word	0xffffffff
	.align		4
        /*0008*/ 	.word	0x00000000
	.align		4
        /*000c*/ 	.word	0xfffffffe
	.align		4
        /*0010*/ 	.word	0x00000000
	.align		4
        /*0014*/ 	.word	0xfffffffd
	.align		4
        /*0018*/ 	.word	0x00000000
	.align		4
        /*001c*/ 	.word	0xfffffffc


//--------------------- .text.triton_poi_fused__adaptive_avg_pool2d_11 --------------------------
	.section	.text.triton_poi_fused__adaptive_avg_pool2d_11,"ax",@progbits
	.align	128
        .global         triton_poi_fused__adaptive_avg_pool2d_11
        .type           triton_poi_fused__adaptive_avg_pool2d_11,@function
        .size           triton_poi_fused__adaptive_avg_pool2d_11,(.L_x_1 - triton_poi_fused__adaptive_avg_pool2d_11)
        .other          triton_poi_fused__adaptive_avg_pool2d_11,@"STO_CUDA_ENTRY STV_DEFAULT"
triton_poi_fused__adaptive_avg_pool2d_11:
.text.triton_poi_fused__adaptive_avg_pool2d_11:
[----:B------:R-:W-:Y:S01]  /*0000*/  LDC R1, c[0x0][0x28] ;  /* 0x00000a00ff017b82 */ /* 0x000fe20000000800 */
[----:B------:R-:W1:Y:S01]  /*0010*/  S2R R0, SR_TID.X ;  /* 0x0000000000007919 */ /* 0x000e620000002100 */
[----:B------:R-:W-:Y:S01]  /*0020*/  ULDC.64 UR4, c[0x0][0x208] ;  /* 0x0000820000047ab9 */ /* 0x000fe20000000a00 */
[----:B------:R-:W2:Y:S01]  /*0030*/  S2R R7, SR_CTAID.X ;  /* 0x0000000000077919 */ /* 0x000ea20000002500 */
[----:B-1----:R-:W-:-:S04]  /*0040*/  SHF.L.U32 R0, R0, 0x2, RZ ;  /* 0x0000000200007819 */ /* 0x002fc800000006ff */
[----:B------:R-:W-:-:S04]  /*0050*/  LOP3.LUT R0, R0, 0x1fc, RZ, 0xc0, !PT ;  /* 0x000001fc00007812 */ /* 0x000fc800078ec0ff */
[----:B--2---:R-:W-:-:S04]  /*0060*/  LEA R7, R7, R0, 0xa ;  /* 0x0000000007077211 */ /* 0x004fc800078e50ff */
[----:B------:R-:W-:Y:S01]  /*0070*/  IADD3 R6, R7, 0x2, RZ ;  /* 0x0000000207067810 */ /* 0x000fe20007ffe0ff */
[C---:B------:R-:W-:Y:S02]  /*0080*/  VIADD R2, R7.reuse, 0x1 ;  /* 0x0000000107027836 */ /* 0x040fe40000000000 */
[----:B------:R-:W-:Y:S02]  /*0090*/  VIADD R5, R7, 0x3 ;  /* 0x0000000307057836 */ /* 0x000fe40000000000 */
[----:B------:R-:W-:-:S04]  /*00a0*/  IMAD.HI R0, R2, 0x55555556, RZ ;  /* 0x5555555602007827 */ /* 0x000fc800078e02ff */
[----:B------:R-:W-:Y:S01]  /*00b0*/  IMAD.HI R8, R2, 0x38e38e39, RZ ;  /* 0x38e38e3902087827 */ /* 0x000fe200078e02ff */
[----:B------:R-:W-:-:S03]  /*00c0*/  LEA.HI R9, R0, R0, RZ, 0x1 ;  /* 0x0000000000097211 */ /* 0x000fc600078f08ff */
[----:B------:R-:W-:Y:S01]  /*00d0*/  IMAD.HI R10, R6, 0x38e38e39, RZ ;  /* 0x38e38e39060a7827 */ /* 0x000fe200078e02ff */
[----:B------:R-:W-:-:S03]  /*00e0*/  SHF.R.U32.HI R11, RZ, 0x1, R8 ;  /* 0x00000001ff0b7819 */ /* 0x000fc60000011608 */
[----:B------:R-:W-:Y:S01]  /*00f0*/  IMAD.HI R12, R5, 0x38e38e39, RZ ;  /* 0x38e38e39050c7827 */ /* 0x000fe200078e02ff */
[----:B------:R-:W-:Y:S02]  /*0100*/  SHF.R.U32.HI R13, RZ, 0x1, R10 ;  /* 0x00000001ff0d7819 */ /* 0x000fe4000001160a */
[----:B------:R-:W-:Y:S01]  /*0110*/  LEA.HI R0, R8, R11, RZ, 0x1 ;  /* 0x0000000b08007211 */ /* 0x000fe200078f08ff */
[----:B------:R-:W-:Y:S01]  /*0120*/  IMAD.HI R3, R6, 0x55555556, RZ ;  /* 0x5555555606037827 */ /* 0x000fe200078e02ff */
[----:B------:R-:W-:-:S03]  /*0130*/  SHF.R.U32.HI R15, RZ, 0x1, R12 ;  /* 0x00000001ff0f7819 */ /* 0x000fc6000001160c */
[----:B------:R-:W-:Y:S01]  /*0140*/  IMAD.HI R4, R9, 0x55555556, RZ ;  /* 0x5555555609047827 */ /* 0x000fe200078e02ff */
[----:B------:R-:W-:Y:S02]  /*0150*/  LEA.HI R11, R3, R3, RZ, 0x1 ;  /* 0x00000003030b7211 */ /* 0x000fe400078f08ff */
[----:B------:R-:W-:Y:S02]  /*0160*/  LEA.HI R3, R12, R15, RZ, 0x1 ;  /* 0x0000000f0c037211 */ /* 0x000fe400078f08ff */
[----:B------:R-:W-:Y:S01]  /*0170*/  LEA.HI R8, R4, R4, RZ, 0x1 ;  /* 0x0000000404087211 */ /* 0x000fe200078f08ff */
[----:B------:R-:W-:Y:S01]  /*0180*/  IMAD R12, R11, -0x3, R6 ;  /* 0xfffffffd0b0c7824 */ /* 0x000fe200078e0206 */
[----:B------:R-:W-:Y:S01]  /*0190*/  LEA.HI R4, R10, R13, RZ, 0x1 ;  /* 0x0000000d0a047211 */ /* 0x000fe200078f08ff */
[----:B------:R-:W-:Y:S01]  /*01a0*/  IMAD R10, R9, -0x3, R2 ;  /* 0xfffffffd090a7824 */ /* 0x000fe200078e0202 */
[----:B------:R-:W-:Y:S01]  /*01b0*/  IADD3 R2, R7, 0x200, RZ ;  /* 0x0000020007027810 */ /* 0x000fe20007ffe0ff */
[----:B------:R-:W-:Y:S01]  /*01c0*/  IMAD.HI R6, R5, 0x55555556, RZ ;  /* 0x5555555605067827 */ /* 0x000fe200078e02ff */
[----:B------:R-:W-:-:S03]  /*01d0*/  SHF.L.U32 R12, R12, 0x2, RZ ;  /* 0x000000020c0c7819 */ /* 0x000fc600000006ff */
[----:B------:R-:W-:Y:S01]  /*01e0*/  IMAD.SHL.U32 R13, R10, 0x4, RZ ;  /* 0x000000040a0d7824 */ /* 0x000fe200078e00ff */
[----:B------:R-:W-:Y:S01]  /*01f0*/  LEA.HI R6, R6, R6, RZ, 0x1 ;  /* 0x0000000606067211 */ /* 0x000fe200078f08ff */
[----:B------:R-:W-:Y:S01]  /*0200*/  IMAD R8, R8, -0x3, R9 ;  /* 0xfffffffd08087824 */ /* 0x000fe200078e0209 */
[----:B------:R-:W-:Y:S01]  /*0210*/  PRMT R15, R12, 0x8880, RZ ;  /* 0x000088800c0f7816 */ /* 0x000fe200000000ff */
[----:B------:R-:W-:Y:S01]  /*0220*/  IMAD.HI R10, R11, 0x55555556, RZ ;  /* 0x555555560b0a7827 */ /* 0x000fe200078e02ff */
[----:B------:R-:W-:-:S03]  /*0230*/  PRMT R14, R13, 0x8880, RZ ;  /* 0x000088800d0e7816 */ /* 0x000fc600000000ff */
[----:B------:R-:W-:Y:S01]  /*0240*/  IMAD.HI R9, R2, 0x55555556, RZ ;  /* 0x5555555602097827 */ /* 0x000fe200078e02ff */
[----:B------:R-:W-:-:S03]  /*0250*/  LEA.HI R10, R10, R10, RZ, 0x1 ;  /* 0x0000000a0a0a7211 */ /* 0x000fc600078f08ff */
[----:B------:R-:W-:Y:S01]  /*0260*/  IMAD.HI R12, R6, 0x55555556, RZ ;  /* 0x55555556060c7827 */ /* 0x000fe200078e02ff */
[----:B------:R-:W-:-:S03]  /*0270*/  LEA.HI R9, R9, R9, RZ, 0x1 ;  /* 0x0000000909097211 */ /* 0x000fc600078f08ff */
[----:B------:R-:W-:Y:S01]  /*0280*/  IMAD R14, R14, 0x56, RZ ;  /* 0x000000560e0e7824 */ /* 0x000fe200078e02ff */
[----:B------:R-:W-:Y:S01]  /*0290*/  LEA.HI R13, R12, R12, RZ, 0x1 ;  /* 0x0000000c0c0d7211 */ /* 0x000fe200078f08ff */
[----:B------:R-:W-:Y:S02]  /*02a0*/  IMAD R11, R10, -0x3, R11 ;  /* 0xfffffffd0a0b7824 */ /* 0x000fe400078e020b */
[----:B------:R-:W-:-:S03]  /*02b0*/  IMAD.HI R10, R9, 0x55555556, RZ ;  /* 0x55555556090a7827 */ /* 0x000fc600078e02ff */
[----:B------:R-:W-:Y:S01]  /*02c0*/  SHF.L.U32 R11, R11, 0x2, RZ ;  /* 0x000000020b0b7819 */ /* 0x000fe200000006ff */
[----:B------:R-:W-:Y:S01]  /*02d0*/  IMAD R12, R15, 0x56, RZ ;  /* 0x000000560f0c7824 */ /* 0x000fe200078e02ff */
[----:B------:R-:W-:Y:S01]  /*02e0*/  LOP3.LUT R15, R14, 0xffff, RZ, 0xc0, !PT ;  /* 0x0000ffff0e0f7812 */ /* 0x000fe200078ec0ff */
[----:B------:R-:W-:Y:S01]  /*02f0*/  IMAD R5, R6, -0x3, R5 ;  /* 0xfffffffd06057824 */ /* 0x000fe200078e0205 */
[----:B------:R-:W-:Y:S01]  /*0300*/  LEA.HI R10, R10, R10, RZ, 0x1 ;  /* 0x0000000a0a0a7211 */ /* 0x000fe200078f08ff */
[----:B------:R-:W-:Y:S01]  /*0310*/  IMAD R13, R13, -0x3, R6 ;  /* 0xfffffffd0d0d7824 */ /* 0x000fe200078e0206 */
[----:B------:R-:W-:Y:S01]  /*0320*/  LOP3.LUT R16, R12, 0xffff, RZ, 0xc0, !PT ;  /* 0x0000ffff0c107812 */ /* 0x000fe200078ec0ff */
[----:B------:R-:W-:Y:S01]  /*0330*/  IMAD.SHL.U32 R5, R5, 0x4, RZ ;  /* 0x0000000405057824 */ /* 0x000fe200078e00ff */
[----:B------:R-:W-:Y:S01]  /*0340*/  SHF.R.U32.HI R14, RZ, 0xf, R15 ;  /* 0x0000000fff0e7819 */ /* 0x000fe2000001160f */
[----:B------:R-:W-:Y:S01]  /*0350*/  IMAD R12, R9, -0x3, R2 ;  /* 0xfffffffd090c7824 */ /* 0x000fe200078e0202 */
[----:B------:R-:W-:Y:S01]  /*0360*/  SHF.L.U32 R13, R13, 0x2, RZ ;  /* 0x000000020d0d7819 */ /* 0x000fe200000006ff */
[----:B------:R-:W-:Y:S01]  /*0370*/  IMAD R6, R10, -0x3, R9 ;  /* 0xfffffffd0a067824 */ /* 0x000fe200078e0209 */
[----:B------:R-:W-:Y:S01]  /*0380*/  LEA.HI R10, R15, R14, RZ, 0x18 ;  /* 0x0000000e0f0a7211 */ /* 0x000fe200078fc0ff */
[----:B------:R-:W-:Y:S01]  /*0390*/  IMAD.SHL.U32 R8, R8, 0x4, RZ ;  /* 0x0000000408087824 */ /* 0x000fe200078e00ff */
[----:B------:R-:W-:-:S02]  /*03a0*/  PRMT R14, R5, 0x8880, RZ ;  /* 0x00008880050e7816 */ /* 0x000fc400000000ff */
[----:B------:R-:W-:Y:S02]  /*03b0*/  SHF.L.U32 R12, R12, 0x2, RZ ;  /* 0x000000020c0c7819 */ /* 0x000fe400000006ff */
[----:B------:R-:W-:Y:S01]  /*03c0*/  PRMT R5, R8, 0x8880, RZ ;  /* 0x0000888008057816 */ /* 0x000fe200000000ff */
[----:B------:R-:W-:Y:S01]  /*03d0*/  IMAD.MOV.U32 R8, RZ, RZ, R14 ;  /* 0x000000ffff087224 */ /* 0x000fe200078e000e */
[----:B------:R-:W-:Y:S02]  /*03e0*/  PRMT R12, R12, 0x8880, RZ ;  /* 0x000088800c0c7816 */ /* 0x000fe400000000ff */
[----:B------:R-:W-:Y:S01]  /*03f0*/  PRMT R14, R11, 0x8880, RZ ;  /* 0x000088800b0e7816 */ /* 0x000fe200000000ff */
[----:B------:R-:W-:Y:S01]  /*0400*/  IMAD R5, R5, 0x56, RZ ;  /* 0x0000005605057824 */ /* 0x000fe200078e02ff */
[----:B------:R-:W-:Y:S01]  /*0410*/  SHF.R.U32.HI R9, RZ, 0xf, R16 ;  /* 0x0000000fff097819 */ /* 0x000fe20000011610 */
[----:B------:R-:W-:Y:S01]  /*0420*/  IMAD R11, R12, 0x56, RZ ;  /* 0x000000560c0b7824 */ /* 0x000fe200078e02ff */
[----:B------:R-:W-:Y:S01]  /*0430*/  PRMT R13, R13, 0x8880, RZ ;  /* 0x000088800d0d7816 */ /* 0x000fe200000000ff */
[----:B------:R-:W-:Y:S01]  /*0440*/  IMAD.MOV.U32 R12, RZ, RZ, R14 ;  /* 0x000000ffff0c7224 */ /* 0x000fe200078e000e */
[----:B------:R-:W-:Y:S01]  /*0450*/  LEA.HI R9, R16, R9, RZ, 0x18 ;  /* 0x0000000910097211 */ /* 0x000fe200078fc0ff */
[----:B------:R-:W-:Y:S01]  /*0460*/  IMAD R8, R8, 0x56, RZ ;  /* 0x0000005608087824 */ /* 0x000fe200078e02ff */
[----:B------:R-:W-:Y:S01]  /*0470*/  LOP3.LUT R16, R11, 0xffff, RZ, 0xc0, !PT ;  /* 0x0000ffff0b107812 */ /* 0x000fe200078ec0ff */
[----:B------:R-:W-:Y:S01]  /*0480*/  IMAD R12, R12, 0x56, RZ ;  /* 0x000000560c0c7824 */ /* 0x000fe200078e02ff */
[----:B------:R-:W-:Y:S01]  /*0490*/  LOP3.LUT R14, R5, 0xffff, RZ, 0xc0, !PT ;  /* 0x0000ffff050e7812 */ /* 0x000fe200078ec0ff */
[----:B------:R-:W-:Y:S01]  /*04a0*/  IMAD R13, R13, 0x56, RZ ;  /* 0x000000560d0d7824 */ /* 0x000fe200078e02ff */
[----:B------:R-:W-:-:S02]  /*04b0*/  SHF.R.U32.HI R5, RZ, 0xf, R16 ;  /* 0x0000000fff057819 */ /* 0x000fc40000011610 */
[----:B------:R-:W-:Y:S02]  /*04c0*/  LOP3.LUT R17, R12, 0xffff, RZ, 0xc0, !PT ;  /* 0x0000ffff0c117812 */ /* 0x000fe400078ec0ff */
[----:B------:R-:W-:Y:S02]  /*04d0*/  LOP3.LUT R12, R10, 0xffff, RZ, 0xc0, !PT ;  /* 0x0000ffff0a0c7812 */ /* 0x000fe400078ec0ff */
[----:B------:R-:W-:Y:S02]  /*04e0*/  LOP3.LUT R15, R8, 0xffff, RZ, 0xc0, !PT ;  /* 0x0000ffff080f7812 */ /* 0x000fe400078ec0ff */
[----:B------:R-:W-:Y:S02]  /*04f0*/  LEA.HI R5, R16, R5, RZ, 0x18 ;  /* 0x0000000510057211 */ /* 0x000fe400078fc0ff */
[----:B------:R-:W-:Y:S02]  /*0500*/  LOP3.LUT R16, R13, 0xffff, RZ, 0xc0, !PT ;  /* 0x0000ffff0d107812 */ /* 0x000fe400078ec0ff */
[----:B------:R-:W-:-:S02]  /*0510*/  SHF.R.U32.HI R10, RZ, 0xf, R17 ;  /* 0x0000000fff0a7819 */ /* 0x000fc40000011611 */
[----:B------:R-:W-:Y:S02]  /*0520*/  PRMT R13, R12, 0x8880, RZ ;  /* 0x000088800c0d7816 */ /* 0x000fe400000000ff */
[----:B------:R-:W-:Y:S02]  /*0530*/  LOP3.LUT R12, R9, 0xffff, RZ, 0xc0, !PT ;  /* 0x0000ffff090c7812 */ /* 0x000fe400078ec0ff */
[----:B------:R-:W-:Y:S02]  /*0540*/  SHF.R.U32.HI R8, RZ, 0xf, R15 ;  /* 0x0000000fff087819 */ /* 0x000fe4000001160f */
[----:B------:R-:W-:Y:S02]  /*0550*/  SHF.R.U32.HI R11, RZ, 0xf, R14 ;  /* 0x0000000fff0b7819 */ /* 0x000fe4000001160e */
[----:B------:R-:W-:Y:S02]  /*0560*/  LEA.HI R10, R17, R10, RZ, 0x18 ;  /* 0x0000000a110a7211 */ /* 0x000fe400078fc0ff */
[----:B------:R-:W-:-:S02]  /*0570*/  PRMT R17, R12, 0x8880, RZ ;  /* 0x000088800c117816 */ /* 0x000fc400000000ff */
[----:B------:R-:W-:Y:S02]  /*0580*/  LEA.HI R8, R15, R8, RZ, 0x18 ;  /* 0x000000080f087211 */ /* 0x000fe400078fc0ff */
[----:B------:R-:W-:Y:S02]  /*0590*/  LEA.HI R11, R14, R11, RZ, 0x18 ;  /* 0x0000000b0e0b7211 */ /* 0x000fe400078fc0ff */
[----:B------:R-:W1:Y:S01]  /*05a0*/  LDC.64 R14, c[0x0][0x210] ;  /* 0x00008400ff0e7b82 */ /* 0x000e620000000a00 */
[----:B------:R-:W-:Y:S01]  /*05b0*/  LEA R12, R0, R13, 0x4 ;  /* 0x0000000d000c7211 */ /* 0x000fe200078e20ff */
[----:B------:R-:W-:Y:S01]  /*05c0*/  IMAD.MOV.U32 R13, RZ, RZ, R17 ;  /* 0x000000ffff0d7224 */ /* 0x000fe200078e0011 */
[----:B------:R-:W-:Y:S02]  /*05d0*/  LOP3.LUT R8, R8, 0xffff, RZ, 0xc0, !PT ;  /* 0x0000ffff08087812 */ /* 0x000fe400078ec0ff */
[----:B------:R-:W-:Y:S02]  /*05e0*/  PRMT R10, R10, 0x8880, RZ ;  /* 0x000088800a0a7816 */ /* 0x000fe400000000ff */
[----:B------:R-:W-:-:S02]  /*05f0*/  SHF.R.U32.HI R9, RZ, 0xf, R16 ;  /* 0x0000000fff097819 */ /* 0x000fc40000011610 */
[----:B------:R-:W-:Y:S02]  /*0600*/  PRMT R0, R8, 0x8880, RZ ;  /* 0x0000888008007816 */ /* 0x000fe400000000ff */
[----:B------:R-:W-:Y:S01]  /*0610*/  LEA R4, R4, R13, 0x4 ;  /* 0x0000000d04047211 */ /* 0x000fe200078e20ff */
[----:B------:R-:W-:Y:S01]  /*0620*/  IMAD.MOV.U32 R13, RZ, RZ, R10 ;  /* 0x000000ffff0d7224 */ /* 0x000fe200078e000a */
[----:B------:R-:W-:Y:S01]  /*0630*/  LEA.HI R9, R16, R9, RZ, 0x18 ;  /* 0x0000000910097211 */ /* 0x000fe200078fc0ff */
[----:B------:R-:W-:Y:S01]  /*0640*/  IMAD R0, R3, 0x10, R0 ;  /* 0x0000001003007824 */ /* 0x000fe200078e0200 */
[----:B------:R-:W-:Y:S02]  /*0650*/  SHF.L.U32 R6, R6, 0x2, RZ ;  /* 0x0000000206067819 */ /* 0x000fe400000006ff */
[----:B------:R-:W-:Y:S02]  /*0660*/  PRMT R11, R11, 0x8880, RZ ;  /* 0x000088800b0b7816 */ /* 0x000fe400000000ff */
[----:B------:R-:W-:-:S02]  /*0670*/  LEA R3, R13, R4, 0x2 ;  /* 0x000000040d037211 */ /* 0x000fc400078e10ff */
[----:B------:R-:W-:Y:S02]  /*0680*/  PRMT R8, R9, 0x8880, RZ ;  /* 0x0000888009087816 */ /* 0x000fe400000000ff */
[----:B------:R-:W-:Y:S02]  /*0690*/  PRMT R4, R6, 0x8880, RZ ;  /* 0x0000888006047816 */ /* 0x000fe400000000ff */
[----:B------:R-:W-:Y:S01]  /*06a0*/  LEA R9, R11, R12, 0x2 ;  /* 0x0000000c0b097211 */ /* 0x000fe200078e10ff */
[----:B------:R-:W-:Y:S02]  /*06b0*/  IMAD.MOV.U32 R13, RZ, RZ, R8 ;  /* 0x000000ffff0d7224 */ /* 0x000fe400078e0008 */
[----:B------:R-:W-:Y:S02]  /*06c0*/  IMAD R4, R4, 0x56, RZ ;  /* 0x0000005604047824 */ /* 0x000fe400078e02ff */
[----:B------:R-:W-:Y:S02]  /*06d0*/  VIADD R23, R9, 0x1 ;  /* 0x0000000109177836 */ /* 0x000fe40000000000 */
[----:B------:R-:W-:Y:S01]  /*06e0*/  IMAD.HI R2, R2, 0x38e38e39, RZ ;  /* 0x38e38e3902027827 */ /* 0x000fe200078e02ff */
[----:B------:R-:W-:-:S02]  /*06f0*/  LOP3.LUT R25, R4, 0xffff, RZ, 0xc0, !PT ;  /* 0x0000ffff04197812 */ /* 0x000fc400078ec0ff */
[----:B------:R-:W-:Y:S01]  /*0700*/  LOP3.LUT R6, R5, 0xffff, RZ, 0xc0, !PT ;  /* 0x0000ffff05067812 */ /* 0x000fe200078ec0ff */
[----:B-1----:R-:W-:Y:S01]  /*0710*/  IMAD.WIDE R16, R9, 0x4, R14 ;  /* 0x0000000409107825 */ /* 0x002fe200078e020e */
[----:B------:R-:W-:-:S03]  /*0720*/  LEA R13, R13, R0, 0x2 ;  /* 0x000000000d0d7211 */ /* 0x000fc600078e10ff */
[----:B------:R-:W-:Y:S01]  /*0730*/  IMAD.WIDE R22, R23, 0x4, R14 ;  /* 0x0000000417167825 */ /* 0x000fe200078e020e */
[----:B------:R-:W-:Y:S01]  /*0740*/  SHF.R.U32.HI R5, RZ, 0x1, R2 ;  /* 0x00000001ff057819 */ /* 0x000fe20000011602 */
[----:B------:R1:W2:Y:S01]  /*0750*/  LDG.E R0, desc[UR4][R16.64] ;  /* 0x0000000410007981 */ /* 0x0002a2000c1e1900 */
[----:B------:R-:W-:Y:S01]  /*0760*/  IADD3 R19, R3, 0x1, RZ ;  /* 0x0000000103137810 */ /* 0x000fe20007ffe0ff */
[----:B------:R-:W-:Y:S01]  /*0770*/  VIADD R27, R9, 0x4 ;  /* 0x00000004091b7836 */ /* 0x000fe20000000000 */
[----:B------:R-:W-:Y:S01]  /*0780*/  SHF.R.U32.HI R4, RZ, 0xf, R25 ;  /* 0x0000000fff047819 */ /* 0x000fe20000011619 */
[----:B------:R-:W2:Y:S01]  /*0790*/  LDG.E R23, desc[UR4][R22.64] ;  /* 0x0000000416177981 */ /* 0x000ea2000c1e1900 */
[----:B------:R-:W-:Y:S01]  /*07a0*/  PRMT R6, R6, 0x8880, RZ ;  /* 0x0000888006067816 */ /* 0x000fe200000000ff */
[----:B------:R-:W-:-:S04]  /*07b0*/  IMAD.WIDE R26, R27, 0x4, R14 ;  /* 0x000000041b1a7825 */ /* 0x000fc800078e020e */
[----:B-1----:R-:W-:Y:S01]  /*07c0*/  VIADD R17, R9, 0x5 ;  /* 0x0000000509117836 */ /* 0x002fe20000000000 */
[----:B------:R-:W-:Y:S01]  /*07d0*/  LEA.HI R16, R2, R5, RZ, 0x1 ;  /* 0x0000000502107211 */ /* 0x000fe200078f08ff */
[--C-:B------:R-:W-:Y:S01]  /*07e0*/  IMAD.WIDE R18, R19, 0x4, R14.reuse ;  /* 0x0000000413127825 */ /* 0x100fe200078e020e */
[----:B------:R-:W-:Y:S01]  /*07f0*/  LEA.HI R2, R25, R4, RZ, 0x18 ;  /* 0x0000000419027211 */ /* 0x000fe200078fc0ff */
[----:B------:R-:W3:Y:S01]  /*0800*/  LDG.E R26, desc[UR4][R26.64] ;  /* 0x000000041a1a7981 */ /* 0x000ee2000c1e1900 */
[----:B------:R-:W-:Y:S01]  /*0810*/  MOV R9, R6 ;  /* 0x0000000600097202 */ /* 0x000fe20000000f00 */
[--C-:B------:R-:W-:Y:S01]  /*0820*/  IMAD.WIDE R4, R17, 0x4, R14.reuse ;  /* 0x0000000411047825 */ /* 0x100fe200078e020e */
[----:B------:R-:W-:Y:S01]  /*0830*/  IADD3 R17, R13, 0x1, RZ ;  /* 0x000000010d117810 */ /* 0x000fe20007ffe0ff */
[----:B------:R-:W4:Y:S02]  /*0840*/  LDG.E R18, desc[UR4][R18.64] ;  /* 0x0000000412127981 */ /* 0x000f24000c1e1900 */
[----:B------:R-:W-:-:S02]  /*0850*/  IMAD.WIDE R10, R3, 0x4, R14 ;  /* 0x00000004030a7825 */ /* 0x000fc400078e020e */
[----:B------:R1:W5:Y:S02]  /*0860*/  LDG.E R4, desc[UR4][R4.64] ;  /* 0x0000000404047981 */ /* 0x000364000c1e1900 */
[----:B------:R-:W-:Y:S01]  /*0870*/  VIADD R29, R3, 0x4 ;  /* 0x00000004031d7836 */ /* 0x000fe20000000000 */
[----:B------:R-:W-:Y:S01]  /*0880*/  IADD3 R3, R3, 0x5, RZ ;  /* 0x0000000503037810 */ /* 0x000fe20007ffe0ff */
[----:B------:R-:W-:Y:S01]  /*0890*/  IMAD R16, R16, 0x10, R9 ;  /* 0x0000001010107824 */ /* 0x000fe200078e0209 */
[----:B------:R1:W4:Y:S01]  /*08a0*/  LDG.E R21, desc[UR4][R10.64] ;  /* 0x000000040a157981 */ /* 0x000322000c1e1900 */
[----:B------:R-:W-:-:S04]  /*08b0*/  IMAD.WIDE R28, R29, 0x4, R14 ;  /* 0x000000041d1c7825 */ /* 0x000fc800078e020e */
[--C-:B------:R-:W-:Y:S01]  /*08c0*/  IMAD.WIDE R8, R17, 0x4, R14.reuse ;  /* 0x0000000411087825 */ /* 0x100fe200078e020e */
[----:B------:R-:W-:Y:S01]  /*08d0*/  PRMT R17, R2, 0x8880, RZ ;  /* 0x0000888002117816 */ /* 0x000fe200000000ff */
[----:B------:R-:W4:Y:S02]  /*08e0*/  LDG.E R6, desc[UR4][R28.64] ;  /* 0x000000041c067981 */ /* 0x000f24000c1e1900 */
[--C-:B------:R-:W-:Y:S01]  /*08f0*/  IMAD.WIDE R2, R3, 0x4, R14.reuse ;  /* 0x0000000403027825 */ /* 0x100fe200078e020e */
[----:B01----:R-:W-:Y:S01]  /*0900*/  LEA R5, R17, R16, 0x2 ;  /* 0x0000001011057211 */ /* 0x003fe200078e10ff */
[----:B------:R-:W4:Y:S02]  /*0910*/  LDG.E R12, desc[UR4][R8.64] ;  /* 0x00000004080c7981 */ /* 0x000f24000c1e1900 */
[C---:B------:R-:W-:Y:S02]  /*0920*/  IMAD.WIDE R10, R13.reuse, 0x4, R14 ;  /* 0x000000040d0a7825 */ /* 0x040fe400078e020e */
[----:B------:R-:W4:Y:S02]  /*0930*/  LDG.E R2, desc[UR4][R2.64] ;  /* 0x0000000402027981 */ /* 0x000f24000c1e1900 */
[----:B------:R-:W-:-:S02]  /*0940*/  VIADD R25, R13, 0x4 ;  /* 0x000000040d197836 */ /* 0x000fc40000000000 */
[----:B------:R0:W4:Y:S01]  /*0950*/  LDG.E R19, desc[UR4][R10.64] ;  /* 0x000000040a137981 */ /* 0x000122000c1e1900 */
[----:B------:R-:W-:-:S04]  /*0960*/  IMAD.WIDE R16, R5, 0x4, R14 ;  /* 0x0000000405107825 */ /* 0x000fc800078e020e */
[--C-:B------:R-:W-:Y:S01]  /*0970*/  IMAD.WIDE R24, R25, 0x4, R14.reuse ;  /* 0x0000000419187825 */ /* 0x100fe200078e020e */
[----:B------:R-:W4:Y:S03]  /*0980*/  LDG.E R29, desc[UR4][R16.64] ;  /* 0x00000004101d7981 */ /* 0x000f26000c1e1900 */
[----:B0-----:R-:W-:Y:S02]  /*0990*/  VIADD R11, R5, 0x1 ;  /* 0x00000001050b7836 */ /* 0x001fe40000000000 */
[----:B------:R-:W4:Y:S02]  /*09a0*/  LDG.E R24, desc[UR4][R24.64] ;  /* 0x0000000418187981 */ /* 0x000f24000c1e1900 */
[----:B------:R-:W-:-:S05]  /*09b0*/  IMAD.WIDE R10, R11, 0x4, R14 ;  /* 0x000000040b0a7825 */ /* 0x000fca00078e020e */
[----:B------:R0:W4:Y:S01]  /*09c0*/  LDG.E R20, desc[UR4][R10.64] ;  /* 0x000000040a147981 */ /* 0x000122000c1e1900 */
[----:B------:R-:W-:-:S05]  /*09d0*/  IADD3 R9, R5, 0x4, RZ ;  /* 0x0000000405097810 */ /* 0x000fca0007ffe0ff */
[----:B------:R-:W-:-:S05]  /*09e0*/  IMAD.WIDE R8, R9, 0x4, R14 ;  /* 0x0000000409087825 */ /* 0x000fca00078e020e */
[----:B------:R1:W4:Y:S01]  /*09f0*/  LDG.E R25, desc[UR4][R8.64] ;  /* 0x0000000408197981 */ /* 0x000322000c1e1900 */
[----:B------:R-:W-:Y:S01]  /*0a00*/  IADD3 R3, R7, 0x202, RZ ;  /* 0x0000020207037810 */ /* 0x000fe20007ffe0ff */
[----:B------:R-:W-:-:S04]  /*0a10*/  VIADD R22, R7, 0x201 ;  /* 0x0000020107167836 */ /* 0x000fc80000000000 */
[----:B------:R-:W-:-:S04]  /*0a20*/  IMAD.HI R27, R22, 0x55555556, RZ ;  /* 0x55555556161b7827 */ /* 0x000fc800078e02ff */
[----:B------:R-:W-:Y:S01]  /*0a30*/  IMAD.HI R28, R3, 0x55555556, RZ ;  /* 0x55555556031c7827 */ /* 0x000fe200078e02ff */
[----:B------:R-:W-:-:S04]  /*0a40*/  LEA.HI R27, R27, R27, RZ, 0x1 ;  /* 0x0000001b1b1b7211 */ /* 0x000fc800078f08ff */
[----:B------:R-:W-:Y:S01]  /*0a50*/  LEA.HI R28, R28, R28, RZ, 0x1 ;  /* 0x0000001c1c1c7211 */ /* 0x000fe200078f08ff */
[----:B0-----:R-:W-:-:S04]  /*0a60*/  IMAD R11, R27, -0x3, R22 ;  /* 0xfffffffd1b0b7824 */ /* 0x001fc800078e0216 */
[----:B------:R-:W-:-:S04]  /*0a70*/  IMAD.HI R10, R28, 0x55555556, RZ ;  /* 0x555555561c0a7827 */ /* 0x000fc800078e02ff */
[----:B-1----:R-:W-:Y:S01]  /*0a80*/  IMAD.SHL.U32 R8, R11, 0x4, RZ ;  /* 0x000000040b087824 */ /* 0x002fe200078e00ff */
[----:B------:R-:W-:Y:S01]  /*0a90*/  LEA.HI R11, R10, R10, RZ, 0x1 ;  /* 0x0000000a0a0b7211 */ /* 0x000fe200078f08ff */
[----:B------:R-:W-:-:S03]  /*0aa0*/  IMAD.HI R16, R27, 0x55555556, RZ ;  /* 0x555555561b107827 */ /* 0x000fc600078e02ff */
[----:B------:R-:W-:Y:S01]  /*0ab0*/  PRMT R10, R8, 0x8880, RZ ;  /* 0x00008880080a7816 */ /* 0x000fe200000000ff */
[----:B------:R-:W-:Y:S02]  /*0ac0*/  IMAD R8, R11, -0x3, R28 ;  /* 0xfffffffd0b087824 */ /* 0x000fe400078e021c */
[----:B------:R-:W-:Y:S01]  /*0ad0*/  IMAD R28, R28, -0x3, R3 ;  /* 0xfffffffd1c1c7824 */ /* 0x000fe200078e0203 */
[----:B------:R-:W-:Y:S01]  /*0ae0*/  LEA.HI R16, R16, R16, RZ, 0x1 ;  /* 0x0000001010107211 */ /* 0x000fe200078f08ff */
[----:B------:R-:W-:-:S03]  /*0af0*/  IMAD R10, R10, 0x56, RZ ;  /* 0x000000560a0a7824 */ /* 0x000fc600078e02ff */
[----:B------:R-:W-:Y:S01]  /*0b00*/  SHF.L.U32 R28, R28, 0x2, RZ ;  /* 0x000000021c1c7819 */ /* 0x000fe200000006ff */
[----:B------:R-:W-:Y:S01]  /*0b10*/  IMAD R9, R16, -0x3, R27 ;  /* 0xfffffffd10097824 */ /* 0x000fe200078e021b */
[----:B------:R-:W-:Y:S02]  /*0b20*/  LOP3.LUT R27, R10, 0xffff, RZ, 0xc0, !PT ;  /* 0x0000ffff0a1b7812 */ /* 0x000fe400078ec0ff */
[----:B------:R-:W-:Y:S01]  /*0b30*/  PRMT R17, R28, 0x8880, RZ ;  /* 0x000088801c117816 */ /* 0x000fe200000000ff */
[----:B------:R-:W-:Y:S01]  /*0b40*/  IMAD.HI R11, R22, 0x38e38e39, RZ ;  /* 0x38e38e39160b7827 */ /* 0x000fe200078e02ff */
[----:B------:R-:W-:-:S03]  /*0b50*/  SHF.R.U32.HI R10, RZ, 0xf, R27 ;  /* 0x0000000fff0a7819 */ /* 0x000fc6000001161b */
[----:B------:R-:W-:Y:S01]  /*0b60*/  IMAD R17, R17, 0x56, RZ ;  /* 0x0000005611117824 */ /* 0x000fe200078e02ff */
[----:B------:R-:W-:Y:S02]  /*0b70*/  LEA.HI R16, R27, R10, RZ, 0x18 ;  /* 0x0000000a1b107211 */ /* 0x000fe400078fc0ff */
[----:B------:R-:W-:Y:S02]  /*0b80*/  SHF.R.U32.HI R10, RZ, 0x1, R11 ;  /* 0x00000001ff0a7819 */ /* 0x000fe4000001160b */
[----:B------:R-:W-:Y:S02]  /*0b90*/  LOP3.LUT R17, R17, 0xffff, RZ, 0xc0, !PT ;  /* 0x0000ffff11117812 */ /* 0x000fe400078ec0ff */
[----:B------:R-:W-:Y:S02]  /*0ba0*/  LEA.HI R11, R11, R10, RZ, 0x1 ;  /* 0x0000000a0b0b7211 */ /* 0x000fe400078f08ff */
[----:B------:R-:W-:Y:S02]  /*0bb0*/  SHF.R.U32.HI R10, RZ, 0xf, R17 ;  /* 0x0000000fff0a7819 */ /* 0x000fe40000011611 */
[----:B------:R-:W-:-:S02]  /*0bc0*/  LOP3.LUT R16, R16, 0xffff, RZ, 0xc0, !PT ;  /* 0x0000ffff10107812 */ /* 0x000fc400078ec0ff */
[----:B------:R-:W-:Y:S01]  /*0bd0*/  LEA.HI R17, R17, R10, RZ, 0x18 ;  /* 0x0000000a11117211 */ /* 0x000fe200078fc0ff */
[----:B------:R-:W-:Y:S01]  /*0be0*/  IMAD.HI R3, R3, 0x38e38e39, RZ ;  /* 0x38e38e3903037827 */ /* 0x000fe200078e02ff */
[----:B------:R-:W-:Y:S02]  /*0bf0*/  PRMT R10, R16, 0x8880, RZ ;  /* 0x00008880100a7816 */ /* 0x000fe400000000ff */
[----:B------:R-:W-:Y:S02]  /*0c00*/  LOP3.LUT R17, R17, 0xffff, RZ, 0xc0, !PT ;  /* 0x0000ffff11117812 */ /* 0x000fe400078ec0ff */
[----:B------:R-:W-:Y:S01]  /*0c10*/  SHF.R.U32.HI R16, RZ, 0x1, R3 ;  /* 0x00000001ff107819 */ /* 0x000fe20000011603 */
[----:B------:R-:W-:Y:S01]  /*0c20*/  IMAD R11, R11, 0x10, R10 ;  /* 0x000000100b0b7824 */ /* 0x000fe200078e020a */
[----:B------:R-:W-:Y:S01]  /*0c30*/  PRMT R17, R17, 0x8880, RZ ;  /* 0x0000888011117816 */ /* 0x000fe200000000ff */
[----:B------:R-:W-:Y:S01]  /*0c40*/  IMAD.HI R10, R7, 0x55555556, RZ ;  /* 0x55555556070a7827 */ /* 0x000fe200078e02ff */
[----:B------:R-:W-:-:S02]  /*0c50*/  LEA.HI R3, R3, R16, RZ, 0x1 ;  /* 0x0000001003037211 */ /* 0x000fc400078f08ff */
[----:B------:R-:W-:Y:S02]  /*0c60*/  MOV R16, R17 ;  /* 0x0000001100107202 */ /* 0x000fe40000000f00 */
[----:B------:R-:W-:-:S03]  /*0c70*/  LEA.HI R10, R10, R10, RZ, 0x1 ;  /* 0x0000000a0a0a7211 */ /* 0x000fc600078f08ff */
[----:B------:R-:W-:Y:S01]  /*0c80*/  IMAD R3, R3, 0x10, R16 ;  /* 0x0000001003037824 */ /* 0x000fe200078e0210 */
[----:B------:R-:W-:Y:S01]  /*0c90*/  SHF.L.U32 R16, R9, 0x2, RZ ;  /* 0x0000000209107819 */ /* 0x000fe200000006ff */
[----:B------:R-:W-:-:S05]  /*0ca0*/  IMAD.HI R9, R10, 0x55555556, RZ ;  /* 0x555555560a097827 */ /* 0x000fca00078e02ff */
[----:B------:R-:W-:Y:S02]  /*0cb0*/  LEA.HI R9, R9, R9, RZ, 0x1 ;  /* 0x0000000909097211 */ /* 0x000fe400078f08ff */
[----:B------:R-:W-:-:S03]  /*0cc0*/  PRMT R16, R16, 0x8880, RZ ;  /* 0x0000888010107816 */ /* 0x000fc600000000ff */
[----:B------:R-:W-:Y:S02]  /*0cd0*/  IMAD R9, R9, -0x3, R10 ;  /* 0xfffffffd09097824 */ /* 0x000fe400078e020a */
[----:B------:R-:W-:Y:S02]  /*0ce0*/  IMAD R10, R10, -0x3, R7 ;  /* 0xfffffffd0a0a7824 */ /* 0x000fe400078e0207 */
[----:B------:R-:W-:Y:S02]  /*0cf0*/  IMAD R16, R16, 0x56, RZ ;  /* 0x0000005610107824 */ /* 0x000fe400078e02ff */
[----:B------:R-:W-:-:S03]  /*0d00*/  IMAD.SHL.U32 R10, R10, 0x4, RZ ;  /* 0x000000040a0a7824 */ /* 0x000fc600078e00ff */
[----:B------:R-:W-:Y:S02]  /*0d10*/  LOP3.LUT R17, R16, 0xffff, RZ, 0xc0, !PT ;  /* 0x0000ffff10117812 */ /* 0x000fe400078ec0ff */
[----:B------:R-:W-:Y:S02]  /*0d20*/  PRMT R16, R10, 0x8880, RZ ;  /* 0x000088800a107816 */ /* 0x000fe400000000ff */
[----:B------:R-:W-:Y:S02]  /*0d30*/  SHF.L.U32 R10, R8, 0x2, RZ ;  /* 0x00000002080a7819 */ /* 0x000fe400000006ff */
[----:B------:R-:W-:-:S04]  /*0d40*/  SHF.R.U32.HI R8, RZ, 0xf, R17 ;  /* 0x0000000fff087819 */ /* 0x000fc80000011611 */
[----:B------:R-:W-:Y:S02]  /*0d50*/  LEA.HI R8, R17, R8, RZ, 0x18 ;  /* 0x0000000811087211 */ /* 0x000fe400078fc0ff */
[----:B------:R-:W-:Y:S01]  /*0d60*/  PRMT R17, R10, 0x8880, RZ ;  /* 0x000088800a117816 */ /* 0x000fe200000000ff */
[----:B------:R-:W-:Y:S01]  /*0d70*/  IMAD R10, R16, 0x56, RZ ;  /* 0x00000056100a7824 */ /* 0x000fe200078e02ff */
[----:B------:R-:W-:Y:S02]  /*0d80*/  SHF.L.U32 R9, R9, 0x2, RZ ;  /* 0x0000000209097819 */ /* 0x000fe400000006ff */
[----:B------:R-:W-:Y:S02]  /*0d90*/  PRMT R16, R8, 0x8880, RZ ;  /* 0x0000888008107816 */ /* 0x000fe400000000ff */
[----:B------:R-:W-:Y:S01]  /*0da0*/  LOP3.LUT R10, R10, 0xffff, RZ, 0xc0, !PT ;  /* 0x0000ffff0a0a7812 */ /* 0x000fe200078ec0ff */
[----:B------:R-:W-:Y:S01]  /*0db0*/  IMAD.MOV.U32 R8, RZ, RZ, R17 ;  /* 0x000000ffff087224 */ /* 0x000fe200078e0011 */
[----:B------:R-:W-:-:S02]  /*0dc0*/  PRMT R9, R9, 0x8880, RZ ;  /* 0x0000888009097816 */ /* 0x000fc400000000ff */
[----:B------:R-:W-:-:S04]  /*0dd0*/  SHF.R.U32.HI R17, RZ, 0xf, R10 ;  /* 0x0000000fff117819 */ /* 0x000fc8000001160a */
[----:B------:R-:W-:Y:S02]  /*0de0*/  LEA.HI R10, R10, R17, RZ, 0x18 ;  /* 0x000000110a0a7211 */ /* 0x000fe400078fc0ff */
[----:B------:R-:W-:Y:S01]  /*0df0*/  MOV R17, R9 ;  /* 0x0000000900117202 */ /* 0x000fe20000000f00 */
[----:B------:R-:W-:-:S04]  /*0e00*/  IMAD.HI R9, R7, 0x38e38e39, RZ ;  /* 0x38e38e3907097827 */ /* 0x000fc800078e02ff */
[----:B------:R-:W-:Y:S02]  /*0e10*/  IMAD R17, R17, 0x56, RZ ;  /* 0x0000005611117824 */ /* 0x000fe400078e02ff */
[----:B------:R-:W-:Y:S01]  /*0e20*/  IMAD R11, R16, 0x4, R11 ;  /* 0x00000004100b7824 */ /* 0x000fe200078e020b */
[----:B------:R-:W-:Y:S01]  /*0e30*/  SHF.R.U32.HI R16, RZ, 0x1, R9 ;  /* 0x00000001ff107819 */ /* 0x000fe20000011609 */
[----:B------:R-:W-:Y:S01]  /*0e40*/  IMAD R8, R8, 0x56, RZ ;  /* 0x0000005608087824 */ /* 0x000fe200078e02ff */
[----:B------:R-:W-:Y:S02]  /*0e50*/  LOP3.LUT R17, R17, 0xffff, RZ, 0xc0, !PT ;  /* 0x0000ffff11117812 */ /* 0x000fe400078ec0ff */
[----:B------:R-:W-:Y:S02]  /*0e60*/  LEA.HI R9, R9, R16, RZ, 0x1 ;  /* 0x0000001009097211 */ /* 0x000fe400078f08ff */
[----:B------:R-:W-:Y:S02]  /*0e70*/  LOP3.LUT R27, R8, 0xffff, RZ, 0xc0, !PT ;  /* 0x0000ffff081b7812 */ /* 0x000fe400078ec0ff */
[----:B------:R-:W-:-:S02]  /*0e80*/  LOP3.LUT R16, R10, 0xffff, RZ, 0xc0, !PT ;  /* 0x0000ffff0a107812 */ /* 0x000fc400078ec0ff */
[----:B------:R-:W-:Y:S02]  /*0e90*/  SHF.R.U32.HI R10, RZ, 0xf, R17 ;  /* 0x0000000fff0a7819 */ /* 0x000fe40000011611 */
[----:B------:R-:W-:Y:S02]  /*0ea0*/  SHF.R.U32.HI R8, RZ, 0xf, R27 ;  /* 0x0000000fff087819 */ /* 0x000fe4000001161b */
[----:B------:R-:W-:Y:S02]  /*0eb0*/  LEA.HI R10, R17, R10, RZ, 0x18 ;  /* 0x0000000a110a7211 */ /* 0x000fe400078fc0ff */
[----:B------:R-:W-:Y:S02]  /*0ec0*/  PRMT R16, R16, 0x8880, RZ ;  /* 0x0000888010107816 */ /* 0x000fe400000000ff */
[----:B------:R-:W-:Y:S02]  /*0ed0*/  LEA.HI R8, R27, R8, RZ, 0x18 ;  /* 0x000000081b087211 */ /* 0x000fe400078fc0ff */
[----:B------:R-:W-:Y:S01]  /*0ee0*/  PRMT R10, R10, 0x8880, RZ ;  /* 0x000088800a0a7816 */ /* 0x000fe200000000ff */
[----:B------:R-:W-:Y:S01]  /*0ef0*/  IMAD R9, R9, 0x10, R16 ;  /* 0x0000001009097824 */ /* 0x000fe200078e0210 */
[----:B------:R-:W-:-:S02]  /*0f00*/  PRMT R16, R8, 0x8880, RZ ;  /* 0x0000888008107816 */ /* 0x000fc400000000ff */
[----:B------:R-:W-:-:S03]  /*0f10*/  MOV R8, R10 ;  /* 0x0000000a00087202 */ /* 0x000fc60000000f00 */
[----:B------:R-:W-:Y:S01]  /*0f20*/  IMAD.MOV.U32 R10, RZ, RZ, R16 ;  /* 0x000000ffff0a7224 */ /* 0x000fe200078e0010 */
[----:B------:R-:W-:Y:S01]  /*0f30*/  LEA R27, R8, R9, 0x2 ;  /* 0x00000009081b7211 */ /* 0x000fe200078e10ff */
[----:B------:R-:W-:-:S04]  /*0f40*/  IMAD.WIDE R16, R11, 0x4, R14 ;  /* 0x000000040b107825 */ /* 0x000fc800078e020e */
[----:B------:R-:W-:Y:S01]  /*0f50*/  IMAD R3, R10, 0x4, R3 ;  /* 0x000000040a037824 */ /* 0x000fe200078e0203 */
[----:B------:R-:W-:Y:S01]  /*0f60*/  IADD3 R10, R27, 0x1, RZ ;  /* 0x000000011b0a7810 */ /* 0x000fe20007ffe0ff */
[C---:B------:R-:W-:Y:S02]  /*0f70*/  VIADD R28, R27.reuse, 0x4 ;  /* 0x000000041b1c7836 */ /* 0x040fe40000000000 */
[----:B--2---:R-:W-:Y:S01]  /*0f80*/  FADD R9, R0, R23 ;  /* 0x0000001700097221 */ /* 0x004fe20000000000 */
[----:B------:R-:W-:Y:S01]  /*0f90*/  IMAD.WIDE R22, R27, 0x4, R14 ;  /* 0x000000041b167825 */ /* 0x000fe200078e020e */
[----:B------:R-:W-:-:S05]  /*0fa0*/  IADD3 R0, R27, 0x5, RZ ;  /* 0x000000051b007810 */ /* 0x000fca0007ffe0ff */
[----:B------:R-:W2:Y:S01]  /*0fb0*/  LDG.E R22, desc[UR4][R22.64] ;  /* 0x0000000416167981 */ /* 0x000ea2000c1e1900 */
[----:B---3--:R-:W-:Y:S01]  /*0fc0*/  FADD R26, R9, R26 ;  /* 0x0000001a091a7221 */ /* 0x008fe20000000000 */
[----:B------:R-:W-:Y:S02]  /*0fd0*/  IMAD.WIDE R8, R3, 0x4, R14 ;  /* 0x0000000403087825 */ /* 0x000fe400078e020e */
[----:B------:R0:W3:Y:S02]  /*0fe0*/  LDG.E R23, desc[UR4][R16.64] ;  /* 0x0000000410177981 */ /* 0x0000e4000c1e1900 */
[----:B-----5:R-:W-:Y:S01]  /*0ff0*/  FADD R4, R26, R4 ;  /* 0x000000041a047221 */ /* 0x020fe20000000000 */
[----:B------:R-:W-:Y:S02]  /*1000*/  VIADD R27, R13, 0x5 ;  /* 0x000000050d1b7836 */ /* 0x000fe40000000000 */
[----:B----4-:R-:W-:Y:S02]  /*1010*/  FADD R18, R21, R18 ;  /* 0x0000001215127221 */ /* 0x010fe40000000000 */
[----:B------:R1:W4:Y:S01]  /*1020*/  LDG.E R21, desc[UR4][R8.64] ;  /* 0x0000000408157981 */ /* 0x000322000c1e1900 */
[----:B0-----:R-:W-:Y:S01]  /*1030*/  IMAD.WIDE R16, R10, 0x4, R14 ;  /* 0x000000040a107825 */ /* 0x001fe200078e020e */
[----:B------:R-:W-:-:S03]  /*1040*/  IADD3 R26, R7, 0x203, RZ ;  /* 0x00000203071a7810 */ /* 0x000fc60007ffe0ff */
[----:B------:R-:W-:Y:S01]  /*1050*/  FADD R6, R18, R6 ;  /* 0x0000000612067221 */ /* 0x000fe20000000000 */
[----:B------:R0:W2:Y:S01]  /*1060*/  LDG.E R13, desc[UR4][R16.64] ;  /* 0x00000004100d7981 */ /* 0x0000a2000c1e1900 */
[----:B-1----:R-:W-:-:S04]  /*1070*/  IMAD.WIDE R8, R28, 0x4, R14 ;  /* 0x000000041c087825 */ /* 0x002fc800078e020e */
[----:B------:R-:W-:Y:S01]  /*1080*/  VIADD R18, R5, 0x5 ;  /* 0x0000000505127836 */ /* 0x000fe20000000000 */
[----:B------:R1:W5:Y:S01]  /*1090*/  LDG.E R10, desc[UR4][R8.64] ;  /* 0x00000004080a7981 */ /* 0x000362000c1e1900 */
[----:B0-----:R-:W-:-:S04]  /*10a0*/  IMAD.WIDE R16, R0, 0x4, R14 ;  /* 0x0000000400107825 */ /* 0x001fc800078e020e */
[----:B------:R-:W-:Y:S01]  /*10b0*/  FADD R5, R6, R2 ;  /* 0x0000000206057221 */ /* 0x000fe20000000000 */
[----:B------:R-:W-:Y:S01]  /*10c0*/  IMAD.HI R2, R26, 0x55555556, RZ ;  /* 0x555555561a027827 */ /* 0x000fe200078e02ff */
[----:B------:R0:W3:Y:S03]  /*10d0*/  LDG.E R0, desc[UR4][R16.64] ;  /* 0x0000000410007981 */ /* 0x0000e6000c1e1900 */
[----:B-1----:R-:W-:-:S05]  /*10e0*/  IMAD.WIDE R8, R27, 0x4, R14 ;  /* 0x000000041b087825 */ /* 0x002fca00078e020e */
[----:B------:R1:W4:Y:S01]  /*10f0*/  LDG.E R27, desc[UR4][R8.64] ;  /* 0x00000004081b7981 */ /* 0x000322000c1e1900 */
[----:B0-----:R-:W-:Y:S01]  /*1100*/  IMAD.WIDE R16, R18, 0x4, R14 ;  /* 0x0000000412107825 */ /* 0x001fe200078e020e */
[----:B------:R-:W-:-:S03]  /*1110*/  IADD3 R28, R11, 0x5, RZ ;  /* 0x000000050b1c7810 */ /* 0x000fc60007ffe0ff */
[----:B------:R-:W-:Y:S01]  /*1120*/  FADD R12, R19, R12 ;  /* 0x0000000c130c7221 */ /* 0x000fe20000000000 */
[----:B------:R0:W4:Y:S01]  /*1130*/  LDG.E R6, desc[UR4][R16.64] ;  /* 0x0000000410067981 */ /* 0x000122000c1e1900 */
[----:B-1----:R-:W-:Y:S01]  /*1140*/  VIADD R8, R11, 0x4 ;  /* 0x000000040b087836 */ /* 0x002fe20000000000 */
[----:B------:R-:W-:Y:S01]  /*1150*/  LEA.HI R9, R2, R2, RZ, 0x1 ;  /* 0x0000000202097211 */ /* 0x000fe200078f08ff */
[----:B------:R-:W-:Y:S02]  /*1160*/  FADD R20, R29, R20 ;  /* 0x000000141d147221 */ /* 0x000fe40000000000 */
[----:B0-----:R-:W-:-:S04]  /*1170*/  IMAD.WIDE R16, R8, 0x4, R14 ;  /* 0x0000000408107825 */ /* 0x001fc800078e020e */
[----:B------:R-:W-:-:S04]  /*1180*/  IMAD.HI R8, R9, 0x55555556, RZ ;  /* 0x5555555609087827 */ /* 0x000fc800078e02ff */
[----:B------:R-:W-:Y:S01]  /*1190*/  FADD R24, R12, R24 ;  /* 0x000000180c187221 */ /* 0x000fe20000000000 */
[--C-:B------:R-:W-:Y:S01]  /*11a0*/  IMAD.WIDE R28, R28, 0x4, R14.reuse ;  /* 0x000000041c1c7825 */ /* 0x100fe200078e020e */
[----:B------:R-:W-:Y:S02]  /*11b0*/  LEA.HI R12, R8, R8, RZ, 0x1 ;  /* 0x00000008080c7211 */ /* 0x000fe400078f08ff */
[----:B------:R-:W-:Y:S02]  /*11c0*/  IADD3 R19, R11, 0x1, RZ ;  /* 0x000000010b137810 */ /* 0x000fe40007ffe0ff */
[----:B------:R0:W4:Y:S03]  /*11d0*/  LDG.E R8, desc[UR4][R28.64] ;  /* 0x000000041c087981 */ /* 0x000126000c1e1900 */
[----:B------:R-:W-:Y:S01]  /*11e0*/  IMAD.WIDE R18, R19, 0x4, R14 ;  /* 0x0000000413127825 */ /* 0x000fe200078e020e */
[----:B------:R1:W4:Y:S04]  /*11f0*/  LDG.E R11, desc[UR4][R16.64] ;  /* 0x00000004100b7981 */ /* 0x000328000c1e1900 */
[----:B------:R1:W4:Y:S01]  /*1200*/  LDG.E R2, desc[UR4][R18.64] ;  /* 0x0000000412027981 */ /* 0x000322000c1e1900 */
[----:B0-----:R-:W-:-:S02]  /*1210*/  IMAD R28, R12, -0x3, R9 ;  /* 0xfffffffd0c1c7824 */ /* 0x001fc400078e0209 */
[----:B------:R-:W-:Y:S01]  /*1220*/  IMAD R9, R9, -0x3, R26 ;  /* 0xfffffffd09097824 */ /* 0x000fe200078e021a */
[----:B-1----:R-:W-:-:S03]  /*1230*/  IADD3 R17, R3, 0x4, RZ ;  /* 0x0000000403117810 */ /* 0x002fc60007ffe0ff */
[----:B------:R-:W-:Y:S01]  /*1240*/  IMAD.SHL.U32 R9, R9, 0x4, RZ ;  /* 0x0000000409097824 */ /* 0x000fe200078e00ff */
[----:B------:R-:W-:Y:S01]  /*1250*/  SHF.L.U32 R28, R28, 0x2, RZ ;  /* 0x000000021c1c7819 */ /* 0x000fe200000006ff */
[----:B------:R-:W-:Y:S02]  /*1260*/  VIADD R19, R3, 0x1 ;  /* 0x0000000103137836 */ /* 0x000fe40000000000 */
[----:B------:R-:W-:Y:S01]  /*1270*/  IMAD.WIDE R16, R17, 0x4, R14 ;  /* 0x0000000411107825 */ /* 0x000fe200078e020e */
[----:B------:R-:W-:-:S03]  /*1280*/  PRMT R29, R9, 0x8880, RZ ;  /* 0x00008880091d7816 */ /* 0x000fc600000000ff */
[----:B------:R-:W-:Y:S01]  /*1290*/  IMAD.WIDE R18, R19, 0x4, R14 ;  /* 0x0000000413127825 */ /* 0x000fe200078e020e */
[----:B------:R0:W4:Y:S03]  /*12a0*/  LDG.E R9, desc[UR4][R16.64] ;  /* 0x0000000410097981 */ /* 0x000126000c1e1900 */
[----:B------:R-:W-:Y:S01]  /*12b0*/  IMAD.HI R26, R26, 0x38e38e39, RZ ;  /* 0x38e38e391a1a7827 */ /* 0x000fe200078e02ff */
[----:B------:R1:W4:Y:S01]  /*12c0*/  LDG.E R12, desc[UR4][R18.64] ;  /* 0x00000004120c7981 */ /* 0x000322000c1e1900 */
[----:B0-----:R-:W-:Y:S02]  /*12d0*/  PRMT R16, R28, 0x8880, RZ ;  /* 0x000088801c107816 */ /* 0x001fe400000000ff */
[----:B------:R-:W-:Y:S01]  /*12e0*/  IMAD R28, R29, 0x56, RZ ;  /* 0x000000561d1c7824 */ /* 0x000fe200078e02ff */
[----:B-1----:R-:W-:Y:S02]  /*12f0*/  SHF.R.U32.HI R19, RZ, 0x1, R26 ;  /* 0x00000001ff137819 */ /* 0x002fe4000001161a */
[----:B------:R-:W-:-:S02]  /*1300*/  IMAD.MOV.U32 R29, RZ, RZ, R16 ;  /* 0x000000ffff1d7224 */ /* 0x000fc400078e0010 */
[----:B------:R-:W-:Y:S02]  /*1310*/  LOP3.LUT R28, R28, 0xffff, RZ, 0xc0, !PT ;  /* 0x0000ffff1c1c7812 */ /* 0x000fe400078ec0ff */
[----:B------:R-:W-:Y:S01]  /*1320*/  LEA.HI R18, R26, R19, RZ, 0x1 ;  /* 0x000000131a127211 */ /* 0x000fe200078f08ff */
[----:B------:R-:W-:Y:S01]  /*1330*/  IMAD R19, R29, 0x56, RZ ;  /* 0x000000561d137824 */ /* 0x000fe200078e02ff */
[----:B------:R-:W-:-:S04]  /*1340*/  SHF.R.U32.HI R16, RZ, 0xf, R28 ;  /* 0x0000000fff107819 */ /* 0x000fc8000001161c */
[----:B------:R-:W-:Y:S02]  /*1350*/  LEA.HI R16, R28, R16, RZ, 0x18 ;  /* 0x000000101c107211 */ /* 0x000fe400078fc0ff */
[----:B------:R-:W-:Y:S02]  /*1360*/  LOP3.LUT R19, R19, 0xffff, RZ, 0xc0, !PT ;  /* 0x0000ffff13137812 */ /* 0x000fe400078ec0ff */
[----:B------:R-:W-:Y:S02]  /*1370*/  LOP3.LUT R17, R16, 0xffff, RZ, 0xc0, !PT ;  /* 0x0000ffff10117812 */ /* 0x000fe400078ec0ff */
[----:B------:R-:W-:Y:S02]  /*1380*/  SHF.R.U32.HI R16, RZ, 0xf, R19 ;  /* 0x0000000fff107819 */ /* 0x000fe40000011613 */
[----:B------:R-:W-:Y:S02]  /*1390*/  PRMT R17, R17, 0x8880, RZ ;  /* 0x0000888011117816 */ /* 0x000fe400000000ff */
[----:B------:R-:W-:-:S02]  /*13a0*/  LEA.HI R16, R19, R16, RZ, 0x18 ;  /* 0x0000001013107211 */ /* 0x000fc400078fc0ff */
[----:B------:R-:W-:Y:S02]  /*13b0*/  LEA R17, R18, R17, 0x4 ;  /* 0x0000001112117211 */ /* 0x000fe400078e20ff */
[----:B------:R-:W-:-:S05]  /*13c0*/  PRMT R16, R16, 0x8880, RZ ;  /* 0x0000888010107816 */ /* 0x000fca00000000ff */
[----:B------:R-:W-:Y:S01]  /*13d0*/  IMAD R29, R16, 0x4, R17 ;  /* 0x00000004101d7824 */ /* 0x000fe200078e0211 */
[----:B------:R-:W-:-:S03]  /*13e0*/  IADD3 R17, R3, 0x5, RZ ;  /* 0x0000000503117810 */ /* 0x000fc60007ffe0ff */
[----:B------:R-:W-:-:S04]  /*13f0*/  IMAD.WIDE R18, R29, 0x4, R14 ;  /* 0x000000041d127825 */ /* 0x000fc800078e020e */
[----:B------:R-:W-:Y:S01]  /*1400*/  FADD R25, R20, R25 ;  /* 0x0000001914197221 */ /* 0x000fe20000000000 */
[----:B------:R-:W-:Y:S01]  /*1410*/  VIADD R26, R29, 0x1 ;  /* 0x000000011d1a7836 */ /* 0x000fe20000000000 */
[----:B------:R0:W4:Y:S01]  /*1420*/  LDG.E R20, desc[UR4][R18.64] ;  /* 0x0000000412147981 */ /* 0x000122000c1e1900 */
[----:B------:R-:W-:-:S05]  /*1430*/  IMAD.WIDE R16, R17, 0x4, R14 ;  /* 0x0000000411107825 */ /* 0x000fca00078e020e */
[----:B------:R1:W4:Y:S01]  /*1440*/  LDG.E R3, desc[UR4][R16.64] ;  /* 0x0000000410037981 */ /* 0x000322000c1e1900 */
[----:B0-----:R-:W-:Y:S01]  /*1450*/  IMAD.WIDE R18, R26, 0x4, R14 ;  /* 0x000000041a127825 */ /* 0x001fe200078e020e */
[----:B------:R-:W-:-:S03]  /*1460*/  IADD3 R26, R29, 0x4, RZ ;  /* 0x000000041d1a7810 */ /* 0x000fc60007ffe0ff */
[----:B------:R-:W-:Y:S02]  /*1470*/  VIADD R29, R29, 0x5 ;  /* 0x000000051d1d7836 */ /* 0x000fe40000000000 */
[--C-:B-1----:R-:W-:Y:S01]  /*1480*/  IMAD.WIDE R16, R26, 0x4, R14.reuse ;  /* 0x000000041a107825 */ /* 0x102fe200078e020e */
[----:B------:R-:W4:Y:S03]  /*1490*/  LDG.E R19, desc[UR4][R18.64] ;  /* 0x0000000412137981 */ /* 0x000f26000c1e1900 */
[----:B------:R-:W-:Y:S01]  /*14a0*/  IMAD.WIDE R14, R29, 0x4, R14 ;  /* 0x000000041d0e7825 */ /* 0x000fe200078e020e */
[----:B------:R-:W4:Y:S01]  /*14b0*/  LDG.E R26, desc[UR4][R16.64] ;  /* 0x00000004101a7981 */ /* 0x000f22000c1e1900 */
[----:B------:R-:W0:Y:S04]  /*14c0*/  LDC.64 R28, c[0x0][0x218] ;  /* 0x00008600ff1c7b82 */ /* 0x000e280000000a00 */
[----:B------:R-:W4:Y:S01]  /*14d0*/  LDG.E R14, desc[UR4][R14.64] ;  /* 0x000000040e0e7981 */ /* 0x000f22000c1e1900 */
[----:B0-----:R-:W-:-:S04]  /*14e0*/  IMAD.WIDE R28, R7, 0x4, R28 ;  /* 0x00000004071c7825 */ /* 0x001fc800078e021c */
[----:B--2---:R-:W-:-:S04]  /*14f0*/  FADD R13, R22, R13 ;  /* 0x0000000d160d7221 */ /* 0x004fc80000000000 */
[----:B-----5:R-:W-:Y:S01]  /*1500*/  FADD R13, R13, R10 ;  /* 0x0000000a0d0d7221 */ /* 0x020fe20000000000 */
[----:B------:R-:W-:-:S03]  /*1510*/  FMUL R10, R5, 0.25 ;  /* 0x3e800000050a7820 */ /* 0x000fc60000400000 */
[----:B---3--:R-:W-:Y:S01]  /*1520*/  FADD R0, R13, R0 ;  /* 0x000000000d007221 */ /* 0x008fe20000000000 */
[----:B----4-:R-:W-:Y:S01]  /*1530*/  FADD R24, R24, R27 ;  /* 0x0000001b18187221 */ /* 0x010fe20000000000 */
[----:B------:R-:W-:Y:S01]  /*1540*/  FADD R6, R25, R6 ;  /* 0x0000000619067221 */ /* 0x000fe20000000000 */
[----:B------:R-:W-:-:S04]  /*1550*/  FADD R2, R23, R2 ;  /* 0x0000000217027221 */ /* 0x000fc80000000000 */
[----:B------:R-:W-:-:S04]  /*1560*/  FADD R11, R2, R11 ;  /* 0x0000000b020b7221 */ /* 0x000fc80000000000 */
[----:B------:R-:W-:Y:S01]  /*1570*/  FADD R2, R11, R8 ;  /* 0x000000080b027221 */ /* 0x000fe20000000000 */
[----:B------:R-:W-:Y:S01]  /*1580*/  FMUL R8, R0, 0.25 ;  /* 0x3e80000000087820 */ /* 0x000fe20000400000 */
[----:B------:R-:W-:-:S04]  /*1590*/  FADD R12, R21, R12 ;  /* 0x0000000c150c7221 */ /* 0x000fc80000000000 */
[----:B------:R-:W-:Y:S01]  /*15a0*/  FADD R12, R12, R9 ;  /* 0x000000090c0c7221 */ /* 0x000fe20000000000 */
[----:B------:R-:W-:Y:S01]  /*15b0*/  FMUL R9, R4, 0.25 ;  /* 0x3e80000004097820 */ /* 0x000fe20000400000 */
[----:B------:R-:W-:Y:S01]  /*15c0*/  FMUL R4, R6, 0.25 ;  /* 0x3e80000006047820 */ /* 0x000fe20000400000 */
[----:B------:R-:W-:Y:S01]  /*15d0*/  FMUL R11, R24, 0.25 ;  /* 0x3e800000180b7820 */ /* 0x000fe20000400000 */
[----:B------:R-:W-:-:S04]  /*15e0*/  FMUL R5, R2, 0.25 ;  /* 0x3e80000002057820 */ /* 0x000fc80000400000 */
[----:B------:R-:W-:Y:S01]  /*15f0*/  STG.E.128 desc[UR4][R28.64], R8 ;  /* 0x000000081c007986 */ /* 0x000fe2000c101d04 */
[----:B------:R-:W-:Y:S01]  /*1600*/  FADD R3, R12, R3 ;  /* 0x000000030c037221 */ /* 0x000fe20000000000 */
[----:B------:R-:W-:-:S04]  /*1610*/  FADD R19, R20, R19 ;  /* 0x0000001314137221 */ /* 0x000fc80000000000 */
[----:B------:R-:W-:Y:S01]  /*1620*/  FADD R19, R19, R26 ;  /* 0x0000001a13137221 */ /* 0x000fe20000000000 */
[----:B------:R-:W-:-:S03]  /*1630*/  FMUL R6, R3, 0.25 ;  /* 0x3e80000003067820 */ /* 0x000fc60000400000 */
[----:B------:R-:W-:-:S04]  /*1640*/  FADD R14, R19, R14 ;  /* 0x0000000e130e7221 */ /* 0x000fc80000000000 */
[----:B------:R-:W-:-:S05]  /*1650*/  FMUL R7, R14, 0.25 ;  /* 0x3e8000000e077820 */ /* 0x000fca0000400000 */
[----:B------:R-:W-:Y:S01]  /*1660*/  STG.E.128 desc[UR4][R28.64+0x800], R4 ;  /* 0x000800041c007986 */ /* 0x000fe2000c101d04 */
[----:B------:R-:W-:Y:S05]  /*1670*/  EXIT ;  /* 0x000000000000794d */ /* 0x000fea0003800000 */
.L_x_0:
[----:B------:R-:W-:-:S00]  /*1680*/  BRA `(.L_x_0) ;  /* 0xfffffffc00fc7947 */ /* 0x000fc0000383ffff */
[----:B------:R-:W-:-:S00]  /*1690*/  NOP ;  /* 0x0000000000007918 */ /* 0x000fc00000000000 */
        /* <DEDUP_REMOVED lines=14> */
.L_x_1:


//--------------------- .nv.constant0.triton_poi_fused__adaptive_avg_pool2d_11 --------------------------
	.section	.nv.constant0.triton_poi_fused__adaptive_avg_pool2d_11,"a",@progbits
	.sectionflags	@""
	.align	4
.nv.constant0.triton_poi_fused__adaptive_avg_pool2d_11:
	.zero		548
